	.headerflags	@"EF_CUDA_TEXMODE_UNIFIED EF_CUDA_64BIT_ADDRESS EF_CUDA_ACCELERATORS EF_CUDA_SM90 EF_CUDA_VIRTUAL_SM(EF_CUDA_SM90)"
	.elftype	@"ET_EXEC"


//--------------------- .nv.info                  --------------------------
	.section	.nv.info,"",@"SHT_CUDA_INFO"
	.align	4


	//----- nvinfo : EIATTR_REGCOUNT
	.align		4
        /*0000*/ 	.byte	0x04, 0x2f
        /*0002*/ 	.short	(.L_3 - .L_2)
	.align		4
.L_2:
        /*0004*/ 	.word	index@(triton_poi_fused__native_batch_norm_legit_no_training_0)
        /*0008*/ 	.word	0x00000016


	//----- nvinfo : EIATTR_MIN_STACK_SIZE
	.align		4
.L_3:
        /*000c*/ 	.byte	0x04, 0x12
        /*000e*/ 	.short	(.L_5 - .L_4)
	.align		4
.L_4:
        /*0010*/ 	.word	index@(triton_poi_fused__native_batch_norm_legit_no_training_0)
        /*0014*/ 	.word	0x00000000


	//----- nvinfo : EIATTR_FRAME_SIZE
	.align		4
.L_5:
        /*0018*/ 	.byte	0x04, 0x11
        /*001a*/ 	.short	(.L_7 - .L_6)
	.align		4
.L_6:
        /*001c*/ 	.word	index@(triton_poi_fused__native_batch_norm_legit_no_training_0)
        /*0020*/ 	.word	0x00000000


	//----- nvinfo : EIATTR_MIN_STACK_SIZE
	.align		4
.L_7:
        /*0024*/ 	.byte	0x04, 0x12
        /*0026*/ 	.short	(.L_9 - .L_8)
	.align		4
.L_8:
        /*0028*/ 	.word	index@(triton_poi_fused__native_batch_norm_legit_no_training_0)
        /*002c*/ 	.word	0x00000000
.L_9:


//--------------------- .nv.info.triton_poi_fused__native_batch_norm_legit_no_training_0 --------------------------
	.section	.nv.info.triton_poi_fused__native_batch_norm_legit_no_training_0,"",@"SHT_CUDA_INFO"
	.sectionflags	@""
	.align	4


	//----- nvinfo : EIATTR_CUDA_API_VERSION
	.align		4
        /*0000*/ 	.byte	0x04, 0x37
        /*0002*/ 	.short	(.L_11 - .L_10)
.L_10:
        /*0004*/ 	.word	0x0000007c


	//----- nvinfo : EIATTR_KPARAM_INFO
	.align		4
.L_11:
        /*0008*/ 	.byte	0x04, 0x17
        /*000a*/ 	.short	(.L_13 - .L_12)
.L_12:
        /*000c*/ 	.word	0x00000000
        /*0010*/ 	.short	0x0006
        /*0012*/ 	.short	0x0030
        /*0014*/ 	.byte	0x00, 0xf0, 0x11, 0x00


	//----- nvinfo : EIATTR_KPARAM_INFO
	.align		4
.L_13:
        /*0018*/ 	.byte	0x04, 0x17
        /*001a*/ 	.short	(.L_15 - .L_14)
.L_14:
        /*001c*/ 	.word	0x00000000
        /*0020*/ 	.short	0x0005
        /*0022*/ 	.short	0x0028
        /*0024*/ 	.byte	0x00, 0xf4, 0x21, 0x00


	//----- nvinfo : EIATTR_KPARAM_INFO
	.align		4
.L_15:
        /*0028*/ 	.byte	0x04, 0x17
        /*002a*/ 	.short	(.L_17 - .L_16)
.L_16:
        /*002c*/ 	.word	0x00000000
        /*0030*/ 	.short	0x0004
        /*0032*/ 	.short	0x0020
        /*0034*/ 	.byte	0x00, 0xf4, 0x21, 0x00


	//----- nvinfo : EIATTR_KPARAM_INFO
	.align		4
.L_17:
        /*0038*/ 	.byte	0x04, 0x17
        /*003a*/ 	.short	(.L_19 - .L_18)
.L_18:
        /*003c*/ 	.word	0x00000000
        /*0040*/ 	.short	0x0003
        /*0042*/ 	.short	0x0018
        /*0044*/ 	.byte	0x00, 0xf4, 0x21, 0x00


	//----- nvinfo : EIATTR_KPARAM_INFO
	.align		4
.L_19:
        /*0048*/ 	.byte	0x04, 0x17
        /*004a*/ 	.short	(.L_21 - .L_20)
.L_20:
        /*004c*/ 	.word	0x00000000
        /*0050*/ 	.short	0x0002
        /*0052*/ 	.short	0x0010
        /*0054*/ 	.byte	0x00, 0xf4, 0x21, 0x00


	//----- nvinfo : EIATTR_KPARAM_INFO
	.align		4
.L_21:
        /*0058*/ 	.byte	0x04, 0x17
        /*005a*/ 	.short	(.L_23 - .L_22)
.L_22:
        /*005c*/ 	.word	0x00000000
        /*0060*/ 	.short	0x0001
        /*0062*/ 	.short	0x0008
        /*0064*/ 	.byte	0x00, 0xf4, 0x21, 0x00


	//----- nvinfo : EIATTR_KPARAM_INFO
	.align		4
.L_23:
        /*0068*/ 	.byte	0x04, 0x17
        /*006a*/ 	.short	(.L_25 - .L_24)
.L_24:
        /*006c*/ 	.word	0x00000000
        /*0070*/ 	.short	0x0000
        /*0072*/ 	.short	0x0000
        /*0074*/ 	.byte	0x00, 0xf4, 0x21, 0x00


	//----- nvinfo : EIATTR_SPARSE_MMA_MASK
	.align		4
.L_25:
        /*0078*/ 	.byte	0x03, 0x50
        /*007a*/ 	.short	0x0000


	//----- nvinfo : EIATTR_MAXREG_COUNT
	.align		4
        /*007c*/ 	.byte	0x03, 0x1b
        /*007e*/ 	.short	0x00ff


	//----- nvinfo : EIATTR_EXIT_INSTR_OFFSETS
	.align		4
        /*0080*/ 	.byte	0x04, 0x1c
        /*0082*/ 	.short	(.L_27 - .L_26)


	//   ....[0]....
.L_26:
        /*0084*/ 	.word	0x00000440


	//   ....[1]....
        /*0088*/ 	.word	0x00000460


	//----- nvinfo : EIATTR_REQNTID
	.align		4
.L_27:
        /*008c*/ 	.byte	0x04, 0x10
        /*008e*/ 	.short	(.L_29 - .L_28)
.L_28:
        /*0090*/ 	.word	0x00000080
        /*0094*/ 	.word	0x00000001
        /*0098*/ 	.word	0x00000001


	//----- nvinfo : EIATTR_CBANK_PARAM_SIZE
	.align		4
.L_29:
        /*009c*/ 	.byte	0x03, 0x19
        /*009e*/ 	.short	0x0034


	//----- nvinfo : EIATTR_PARAM_CBANK
	.align		4
        /*00a0*/ 	.byte	0x04, 0x0a
        /*00a2*/ 	.short	(.L_31 - .L_30)
	.align		4
.L_30:
        /*00a4*/ 	.word	index@(.nv.constant0.triton_poi_fused__native_batch_norm_legit_no_training_0)
        /*00a8*/ 	.short	0x0210
        /*00aa*/ 	.short	0x0034


	//----- nvinfo : EIATTR_SW_WAR
	.align		4
.L_31:
        /*00ac*/ 	.byte	0x04, 0x36
        /*00ae*/ 	.short	(.L_33 - .L_32)
.L_32:
        /*00b0*/ 	.word	0x00000008
.L_33:


//--------------------- .nv.callgraph             --------------------------
	.section	.nv.callgraph,"",@"SHT_CUDA_CALLGRAPH"
	.align	4
	.sectionentsize	8
	.align		4
        /*0000*/ 	.word	0x00000000
	.align		4
        /*0004*/ 	.word	0xffffffff
	.align		4
        /*0008*/ 	.word	0x00000000
	.align		4
        /*000c*/ 	.word	0xfffffffe
	.align		4
        /*0010*/ 	.word	0x00000000
	.align		4
        /*0014*/ 	.word	0xfffffffd
	.align		4
        /*0018*/ 	.word	0x00000000
	.align		4
        /*001c*/ 	.word	0xfffffffc


//--------------------- .nv.constant4             --------------------------
	.section	.nv.constant4,"a",@progbits
	.align	8
	.align		8
.nv.constant4:
        /*0000*/ 	.dword	_$_str
	.align		8
        /*0008*/ 	.dword	_$_str_$_2


//--------------------- .text.triton_poi_fused__native_batch_norm_legit_no_training_0 --------------------------
	.section	.text.triton_poi_fused__native_batch_norm_legit_no_training_0,"ax",@progbits
	.align	128
        .global         triton_poi_fused__native_batch_norm_legit_no_training_0
        .type           triton_poi_fused__native_batch_norm_legit_no_training_0,@function
        .size           triton_poi_fused__native_batch_norm_legit_no_training_0,(.L_x_1 - triton_poi_fused__native_batch_norm_legit_no_training_0)
        .other          triton_poi_fused__native_batch_norm_legit_no_training_0,@"STO_CUDA_ENTRY STV_DEFAULT"
triton_poi_fused__native_batch_norm_legit_no_training_0:
.text.triton_poi_fused__native_batch_norm_legit_no_training_0:
[----:B------:R-:W0:Y:S01]  /*0000*/  LDC R1, c[0x0][0x28] ;  /* 0x00000a00ff017b82 */ /* 0x000e220000000800 */
[----:B------:R-:W1:Y:S07]  /*0010*/  S2R R0, SR_TID.X ;  /* 0x0000000000007919 */ /* 0x000e6e0000002100 */
[----:B------:R-:W2:Y:S01]  /*0020*/  LDC.64 R8, c[0x0][0x220] ;  /* 0x00008800ff087b82 */ /* 0x000ea20000000a00 */
[----:B------:R-:W-:Y:S01]  /*0030*/  ULDC.64 UR4, c[0x0][0x208] ;  /* 0x0000820000047ab9 */ /* 0x000fe20000000a00 */
[----:B------:R-:W3:Y:S06]  /*0040*/  S2R R5, SR_CTAID.X ;  /* 0x0000000000057919 */ /* 0x000eec0000002500 */
[----:B------:R-:W4:Y:S08]  /*0050*/  LDC.64 R14, c[0x0][0x218] ;  /* 0x00008600ff0e7b82 */ /* 0x000f300000000a00 */
[----:B------:R-:W5:Y:S08]  /*0060*/  LDC.64 R12, c[0x0][0x210] ;  /* 0x00008400ff0c7b82 */ /* 0x000f700000000a00 */
[----:B------:R-:W4:Y:S01]  /*0070*/  LDC.64 R16, c[0x0][0x228] ;  /* 0x00008a00ff107b82 */ /* 0x000f220000000a00 */
[----:B-1----:R-:W-:-:S07]  /*0080*/  SHF.L.U32 R0, R0, 0x1, RZ ;  /* 0x0000000100007819 */ /* 0x002fce00000006ff */
[----:B------:R-:W1:Y:S01]  /*0090*/  LDC.64 R18, c[0x0][0x230] ;  /* 0x00008c00ff127b82 */ /* 0x000e620000000a00 */
[----:B---3--:R-:W-:Y:S02]  /*00a0*/  SHF.R.S32.HI R3, RZ, 0x17, R5 ;  /* 0x00000017ff037819 */ /* 0x008fe40000011405 */
[----:B------:R-:W-:Y:S02]  /*00b0*/  LOP3.LUT R0, R0, 0xfe, RZ, 0xc0, !PT ;  /* 0x000000fe00007812 */ /* 0x000fe400078ec0ff */
[----:B------:R-:W-:Y:S02]  /*00c0*/  SGXT R3, R3, 0x1 ;  /* 0x000000010303781a */ /* 0x000fe40000000200 */
[----:B------:R-:W-:Y:S02]  /*00d0*/  LEA R0, R5, R0, 0x8 ;  /* 0x0000000005007211 */ /* 0x000fe400078e40ff */
[----:B------:R-:W-:Y:S02]  /*00e0*/  CS2R R4, SRZ ;  /* 0x0000000000047805 */ /* 0x000fe4000001ff00 */
[----:B------:R-:W-:-:S02]  /*00f0*/  LEA.HI R3, R3, R0, RZ, 0x4 ;  /* 0x0000000003037211 */ /* 0x000fc400078f20ff */
[----:B------:R-:W-:Y:S02]  /*0100*/  ISETP.GE.AND P4, PT, R0, 0x800, PT ;  /* 0x000008000000780c */ /* 0x000fe40003f86270 */
[----:B------:R-:W-:-:S04]  /*0110*/  SHF.R.S32.HI R3, RZ, 0x4, R3 ;  /* 0x00000004ff037819 */ /* 0x000fc80000011403 */
[----:B------:R-:W-:-:S04]  /*0120*/  LEA.HI R2, R3, R3, RZ, 0x5 ;  /* 0x0000000303027211 */ /* 0x000fc800078f28ff */
[----:B------:R-:W-:-:S04]  /*0130*/  LOP3.LUT R2, R2, 0xffffffe0, RZ, 0xc0, !PT ;  /* 0xffffffe002027812 */ /* 0x000fc800078ec0ff */
[----:B------:R-:W-:-:S05]  /*0140*/  IADD3 R11, R3, -R2, RZ ;  /* 0x80000002030b7210 */ /* 0x000fca0007ffe0ff */
[----:B--2---:R-:W-:-:S05]  /*0150*/  IMAD.WIDE R8, R11, 0x4, R8 ;  /* 0x000000040b087825 */ /* 0x004fca00078e0208 */
[----:B------:R-:W2:Y:S04]  /*0160*/  @!P4 LDG.E.EL R4, desc[UR4][R8.64] ;  /* 0x000000040804c981 */ /* 0x000ea8000c2e1900 */
[----:B------:R3:W2:Y:S01]  /*0170*/  @!P4 LDG.E.EL R5, desc[UR4][R8.64] ;  /* 0x000000040805c981 */ /* 0x0006a2000c2e1900 */
[----:B------:R-:W-:Y:S02]  /*0180*/  CS2R R6, SRZ ;  /* 0x0000000000067805 */ /* 0x000fe4000001ff00 */
[----:B------:R-:W-:Y:S01]  /*0190*/  CS2R R2, SRZ ;  /* 0x0000000000027805 */ /* 0x000fe2000001ff00 */
[----:B----4-:R-:W-:-:S04]  /*01a0*/  IMAD.WIDE R14, R11, 0x4, R14 ;  /* 0x000000040b0e7825 */ /* 0x010fc800078e020e */
[----:B-----5:R-:W-:Y:S01]  /*01b0*/  IMAD.WIDE R12, R0, 0x4, R12 ;  /* 0x00000004000c7825 */ /* 0x020fe200078e020c */
[----:B------:R-:W4:Y:S04]  /*01c0*/  @!P4 LDG.E.EL R6, desc[UR4][R14.64] ;  /* 0x000000040e06c981 */ /* 0x000f28000c2e1900 */
[----:B------:R-:W4:Y:S01]  /*01d0*/  @!P4 LDG.E.64 R2, desc[UR4][R12.64] ;  /* 0x000000040c02c981 */ /* 0x000f22000c1e1b00 */
[C---:B0-----:R-:W-:Y:S01]  /*01e0*/  IMAD.WIDE R16, R11.reuse, 0x4, R16 ;  /* 0x000000040b107825 */ /* 0x041fe200078e0210 */
[----:B---3--:R-:W-:Y:S02]  /*01f0*/  CS2R R8, SRZ ;  /* 0x0000000000087805 */ /* 0x008fe4000001ff00 */
[----:B------:R0:W3:Y:S01]  /*0200*/  @!P4 LDG.E.EL R7, desc[UR4][R14.64] ;  /* 0x000000040e07c981 */ /* 0x0000e2000c2e1900 */
[----:B-1----:R-:W-:Y:S01]  /*0210*/  IMAD.WIDE R18, R11, 0x4, R18 ;  /* 0x000000040b127825 */ /* 0x002fe200078e0212 */
[----:B------:R-:W-:-:S04]  /*0220*/  CS2R R10, SRZ ;  /* 0x00000000000a7805 */ /* 0x000fc8000001ff00 */
[----:B------:R-:W5:Y:S04]  /*0230*/  @!P4 LDG.E.EL R8, desc[UR4][R18.64] ;  /* 0x000000041208c981 */ /* 0x000f68000c2e1900 */
[----:B------:R-:W5:Y:S04]  /*0240*/  @!P4 LDG.E.EL R11, desc[UR4][R16.64] ;  /* 0x00000004100bc981 */ /* 0x000f68000c2e1900 */
[----:B------:R-:W3:Y:S04]  /*0250*/  @!P4 LDG.E.EL R10, desc[UR4][R16.64] ;  /* 0x00000004100ac981 */ /* 0x000ee8000c2e1900 */
[----:B------:R-:W3:Y:S01]  /*0260*/  @!P4 LDG.E.EL R9, desc[UR4][R18.64] ;  /* 0x000000041209c981 */ /* 0x000ee2000c2e1900 */
[----:B0-----:R-:W-:Y:S01]  /*0270*/  HFMA2.MMA R15, -RZ, RZ, 1.625, 0 ;  /* 0x3e800000ff0f7435 */ /* 0x001fe200000001ff */
[----:B--2---:R-:W-:Y:S01]  /*0280*/  FADD R4, R4, 9.9999997473787516356e-06 ;  /* 0x3727c5ac04047421 */ /* 0x004fe20000000000 */
[----:B------:R-:W-:-:S03]  /*0290*/  FADD R12, R5, 9.9999997473787516356e-06 ;  /* 0x3727c5ac050c7421 */ /* 0x000fc60000000000 */
[----:B------:R0:W1:Y:S08]  /*02a0*/  MUFU.SQRT R13, R4 ;  /* 0x00000004000d7308 */ /* 0x0000700000002000 */
[----:B------:R-:W2:Y:S01]  /*02b0*/  MUFU.SQRT R14, R12 ;  /* 0x0000000c000e7308 */ /* 0x000ea20000002000 */
[----:B0-----:R-:W0:Y:S01]  /*02c0*/  LDC.64 R4, c[0x0][0x238] ;  /* 0x00008e00ff047b82 */ /* 0x001e220000000a00 */
[----:B-1----:R-:W-:-:S02]  /*02d0*/  FSETP.GT.AND P0, PT, R13, 8.50705917302346158658e+37, PT ;  /* 0x7e8000000d00780b */ /* 0x002fc40003f04000 */
[----:B------:R-:W-:Y:S02]  /*02e0*/  FSETP.GEU.AND P2, PT, R13, 1.175494350822287508e-38, PT ;  /* 0x008000000d00780b */ /* 0x000fe40003f4e000 */
[C---:B--2---:R-:W-:Y:S02]  /*02f0*/  FSETP.GT.AND P1, PT, R14.reuse, 8.50705917302346158658e+37, PT ;  /* 0x7e8000000e00780b */ /* 0x044fe40003f24000 */
[----:B------:R-:W-:-:S07]  /*0300*/  FSETP.GEU.AND P3, PT, R14, 1.175494350822287508e-38, PT ;  /* 0x008000000e00780b */ /* 0x000fce0003f6e000 */
[----:B------:R-:W-:-:S04]  /*0310*/  @P0 FMUL R13, R13, 0.25 ;  /* 0x3e8000000d0d0820 */ /* 0x000fc80000400000 */
[----:B------:R-:W-:Y:S01]  /*0320*/  @!P2 FMUL R13, R13, 16777216 ;  /* 0x4b8000000d0da820 */ /* 0x000fe20000400000 */
[----:B------:R-:W-:-:S04]  /*0330*/  @P1 FMUL R14, R14, 0.25 ;  /* 0x3e8000000e0e1820 */ /* 0x000fc80000400000 */
[----:B------:R-:W-:Y:S01]  /*0340*/  @!P3 FMUL R14, R14, 16777216 ;  /* 0x4b8000000e0eb820 */ /* 0x000fe20000400000 */
[----:B------:R-:W1:Y:S01]  /*0350*/  MUFU.RCP R13, R13 ;  /* 0x0000000d000d7308 */ /* 0x000e620000001000 */
[----:B------:R-:W-:-:S07]  /*0360*/  FSEL R12, R15, 1, P0 ;  /* 0x3f8000000f0c7808 */ /* 0x000fce0000000000 */
[----:B------:R-:W2:Y:S01]  /*0370*/  MUFU.RCP R14, R14 ;  /* 0x0000000e000e7308 */ /* 0x000ea20000001000 */
[----:B------:R-:W-:Y:S01]  /*0380*/  FSEL R15, R15, 1, P1 ;  /* 0x3f8000000f0f7808 */ /* 0x000fe20000800000 */
[----:B------:R-:W-:Y:S01]  /*0390*/  @!P2 FMUL R12, R12, 16777216 ;  /* 0x4b8000000c0ca820 */ /* 0x000fe20000400000 */
[----:B----4-:R-:W-:-:S03]  /*03a0*/  FADD R3, -R6, R3 ;  /* 0x0000000306037221 */ /* 0x010fc60000000100 */
[----:B------:R-:W-:Y:S01]  /*03b0*/  @!P3 FMUL R15, R15, 16777216 ;  /* 0x4b8000000f0fb820 */ /* 0x000fe20000400000 */
[----:B---3--:R-:W-:Y:S01]  /*03c0*/  FADD R2, -R7, R2 ;  /* 0x0000000207027221 */ /* 0x008fe20000000100 */
[----:B-1----:R-:W-:Y:S02]  /*03d0*/  FMUL R13, R13, R12 ;  /* 0x0000000c0d0d7220 */ /* 0x002fe40000400000 */
[----:B--2---:R-:W-:Y:S02]  /*03e0*/  FMUL R6, R14, R15 ;  /* 0x0000000f0e067220 */ /* 0x004fe40000400000 */
[----:B------:R-:W-:Y:S02]  /*03f0*/  FMUL R13, R2, R13 ;  /* 0x0000000d020d7220 */ /* 0x000fe40000400000 */
[----:B------:R-:W-:Y:S01]  /*0400*/  FMUL R6, R3, R6 ;  /* 0x0000000603067220 */ /* 0x000fe20000400000 */
[----:B0-----:R-:W-:-:S04]  /*0410*/  IMAD.WIDE R4, R0, 0x4, R4 ;  /* 0x0000000400047825 */ /* 0x001fc800078e0204 */
[----:B-----5:R-:W-:Y:S01]  /*0420*/  FFMA R8, R13, R11, R8 ;  /* 0x0000000b0d087223 */ /* 0x020fe20000000008 */
[----:B------:R-:W-:Y:S01]  /*0430*/  FFMA R9, R6, R10, R9 ;  /* 0x0000000a06097223 */ /* 0x000fe20000000009 */
[----:B------:R-:W-:Y:S06]  /*0440*/  @P4 EXIT ;  /* 0x000000000000494d */ /* 0x000fec0003800000 */
[----:B------:R-:W-:Y:S01]  /*0450*/  STG.E.64 desc[UR4][R4.64], R8 ;  /* 0x0000000804007986 */ /* 0x000fe2000c101b04 */
[----:B------:R-:W-:Y:S05]  /*0460*/  EXIT ;  /* 0x000000000000794d */ /* 0x000fea0003800000 */
.L_x_0:
[----:B------:R-:W-:-:S00]  /*0470*/  BRA `(.L_x_0) ;  /* 0xfffffffc00fc7947 */ /* 0x000fc0000383ffff */
[----:B------:R-:W-:-:S00]  /*0480*/  NOP ;  /* 0x0000000000007918 */ /* 0x000fc00000000000 */
[----:B------:R-:W-:-:S00]  /*0490*/  NOP ;  /* 0x0000000000007918 */ /* 0x000fc00000000000 */
[----:B------:R-:W-:-:S00]  /*04a0*/  NOP ;  /* 0x0000000000007918 */ /* 0x000fc00000000000 */
[----:B------:R-:W-:-:S00]  /*04b0*/  NOP ;  /* 0x0000000000007918 */ /* 0x000fc00000000000 */
[----:B------:R-:W-:-:S00]  /*04c0*/  NOP ;  /* 0x0000000000007918 */ /* 0x000fc00000000000 */
[----:B------:R-:W-:-:S00]  /*04d0*/  NOP ;  /* 0x0000000000007918 */ /* 0x000fc00000000000 */
[----:B------:R-:W-:-:S00]  /*04e0*/  NOP ;  /* 0x0000000000007918 */ /* 0x000fc00000000000 */
[----:B------:R-:W-:-:S00]  /*04f0*/  NOP ;  /* 0x0000000000007918 */ /* 0x000fc00000000000 */
.L_x_1:


//--------------------- .nv.global.init           --------------------------
	.section	.nv.global.init,"aw",@progbits
.nv.global.init:
	.type		_$_str,@object
	.size		_$_str,(_$_str_$_2 - _$_str)
_$_str:
        /*0000*/ 	.byte	0x5f, 0x5f, 0x43, 0x55, 0x44, 0x41, 0x5f, 0x46, 0x54, 0x5a, 0x00
	.type		_$_str_$_2,@object
	.size		_$_str_$_2,(.L_1 - _$_str_$_2)
_$_str_$_2:
        /*000b*/ 	.byte	0x5f, 0x5f, 0x43, 0x55, 0x44, 0x41, 0x5f, 0x50, 0x52, 0x45, 0x43, 0x5f, 0x53, 0x51, 0x52, 0x54
        /*001b*/ 	.byte	0x00
.L_1:


//--------------------- .nv.constant0.triton_poi_fused__native_batch_norm_legit_no_training_0 --------------------------
	.section	.nv.constant0.triton_poi_fused__native_batch_norm_legit_no_training_0,"a",@progbits
	.sectionflags	@""
	.align	4
.nv.constant0.triton_poi_fused__native_batch_norm_legit_no_training_0:
	.zero		580
